	.headerflags	@"EF_CUDA_TEXMODE_UNIFIED EF_CUDA_64BIT_ADDRESS EF_CUDA_SM75 EF_CUDA_VIRTUAL_SM(EF_CUDA_SM75)"
	.elftype	@"ET_EXEC"


//--------------------- .nv.info                  --------------------------
	.section	.nv.info,"",@"SHT_CUDA_INFO"
	.align	4


	//----- nvinfo : EIATTR_REGCOUNT
	.align		4
        /*0000*/ 	.byte	0x04, 0x2f
        /*0002*/ 	.short	(.L_1 - .L_0)
	.align		4
.L_0:
        /*0004*/ 	.word	index@(_Z6divmodPiS_S_S_)
        /*0008*/ 	.word	0x0000000c


	//----- nvinfo : EIATTR_MAX_STACK_SIZE
	.align		4
.L_1:
        /*000c*/ 	.byte	0x04, 0x23
        /*000e*/ 	.short	(.L_3 - .L_2)
	.align		4
.L_2:
        /*0010*/ 	.word	index@(_Z6divmodPiS_S_S_)
        /*0014*/ 	.word	0x00000000


	//----- nvinfo : EIATTR_MIN_STACK_SIZE
	.align		4
.L_3:
        /*0018*/ 	.byte	0x04, 0x12
        /*001a*/ 	.short	(.L_5 - .L_4)
	.align		4
.L_4:
        /*001c*/ 	.word	index@(_Z6divmodPiS_S_S_)
        /*0020*/ 	.word	0x00000000


	//----- nvinfo : EIATTR_FRAME_SIZE
	.align		4
.L_5:
        /*0024*/ 	.byte	0x04, 0x11
        /*0026*/ 	.short	(.L_7 - .L_6)
	.align		4
.L_6:
        /*0028*/ 	.word	index@(_Z6divmodPiS_S_S_)
        /*002c*/ 	.word	0x00000000
.L_7:


//--------------------- .nv.info._Z6divmodPiS_S_S_ --------------------------
	.section	.nv.info._Z6divmodPiS_S_S_,"",@"SHT_CUDA_INFO"
	.align	4


	//----- nvinfo : EIATTR_PARAM_CBANK
	.align		4
        /*0000*/ 	.byte	0x04, 0x0a
        /*0002*/ 	.short	(.L_9 - .L_8)
	.align		4
.L_8:
        /*0004*/ 	.word	index@(.nv.constant0._Z6divmodPiS_S_S_)
        /*0008*/ 	.short	0x0160
        /*000a*/ 	.short	0x0020


	//----- nvinfo : EIATTR_CBANK_PARAM_SIZE
	.align		4
.L_9:
        /*000c*/ 	.byte	0x03, 0x19
        /*000e*/ 	.short	0x0020


	//----- nvinfo : EIATTR_KPARAM_INFO
	.align		4
        /*0010*/ 	.byte	0x04, 0x17
        /*0012*/ 	.short	(.L_11 - .L_10)
.L_10:
        /*0014*/ 	.word	0x00000000
        /*0018*/ 	.short	0x0003
        /*001a*/ 	.short	0x0018
        /*001c*/ 	.byte	0x00, 0xf0, 0x21, 0x00


	//----- nvinfo : EIATTR_KPARAM_INFO
	.align		4
.L_11:
        /*0020*/ 	.byte	0x04, 0x17
        /*0022*/ 	.short	(.L_13 - .L_12)
.L_12:
        /*0024*/ 	.word	0x00000000
        /*0028*/ 	.short	0x0002
        /*002a*/ 	.short	0x0010
        /*002c*/ 	.byte	0x00, 0xf0, 0x21, 0x00


	//----- nvinfo : EIATTR_KPARAM_INFO
	.align		4
.L_13:
        /*0030*/ 	.byte	0x04, 0x17
        /*0032*/ 	.short	(.L_15 - .L_14)
.L_14:
        /*0034*/ 	.word	0x00000000
        /*0038*/ 	.short	0x0001
        /*003a*/ 	.short	0x0008
        /*003c*/ 	.byte	0x00, 0xf0, 0x21, 0x00


	//----- nvinfo : EIATTR_KPARAM_INFO
	.align		4
.L_15:
        /*0040*/ 	.byte	0x04, 0x17
        /*0042*/ 	.short	(.L_17 - .L_16)
.L_16:
        /*0044*/ 	.word	0x00000000
        /*0048*/ 	.short	0x0000
        /*004a*/ 	.short	0x0000
        /*004c*/ 	.byte	0x00, 0xf0, 0x21, 0x00


	//----- nvinfo : EIATTR_MAXREG_COUNT
	.align		4
.L_17:
        /*0050*/ 	.byte	0x03, 0x1b
        /*0052*/ 	.short	0x00ff


	//----- nvinfo : EIATTR_EXIT_INSTR_OFFSETS
	.align		4
        /*0054*/ 	.byte	0x04, 0x1c
        /*0056*/ 	.short	(.L_19 - .L_18)


	//   ....[0]....
.L_18:
        /*0058*/ 	.word	0x000001d0
.L_19:


//--------------------- .nv.constant0._Z6divmodPiS_S_S_ --------------------------
	.section	.nv.constant0._Z6divmodPiS_S_S_,"a",@progbits
	.align	4
.nv.constant0._Z6divmodPiS_S_S_:
	.zero		384


//--------------------- .text._Z6divmodPiS_S_S_   --------------------------
	.section	.text._Z6divmodPiS_S_S_,"ax",@progbits
	.sectioninfo	@"SHI_REGISTERS=12"
	.align	128
        .global         _Z6divmodPiS_S_S_
        .type           _Z6divmodPiS_S_S_,@function
        .size           _Z6divmodPiS_S_S_,(.L_x_1 - _Z6divmodPiS_S_S_)
        .other          _Z6divmodPiS_S_S_,@"STO_CUDA_ENTRY STV_DEFAULT"
_Z6divmodPiS_S_S_:
.text._Z6divmodPiS_S_S_:
[----:B------:R-:W-:-:S08]  /*0000*/  IMAD.MOV.U32 R1, RZ, RZ, c[0x0][0x28] ;  /* 0x00000a00ff017624 */ /* 0x000fd000078e00ff */
[----:B------:R-:W-:Y:S02]  /*0010*/  ULDC.64 UR4, c[0x0][0x178] ;  /* 0x00005e0000047ab9 */ /* 0x000fe40000000a00 */
[----:B------:R-:W2:Y:S01]  /*0020*/  LDG.E.SYS R9, [UR4] ;  /* 0x00000004ff097981 */ /* 0x000ea2000c1ee900 */
[----:B------:R-:W-:-:S03]  /*0030*/  ULDC.64 UR4, c[0x0][0x160] ;  /* 0x0000580000047ab9 */ /* 0x000fc60000000a00 */
[----:B------:R-:W3:Y:S01]  /*0040*/  LDG.E.SYS R8, [UR4] ;  /* 0x00000004ff087981 */ /* 0x000ee2000c1ee900 */
[----:B------:R-:W-:Y:S01]  /*0050*/  ULDC.64 UR4, c[0x0][0x170] ;  /* 0x00005c0000047ab9 */ /* 0x000fe20000000a00 */
[-C--:B--2---:R-:W-:Y:S02]  /*0060*/  IABS R4, R9.reuse ;  /* 0x0000000900047213 */ /* 0x084fe40000000000 */
[----:B------:R-:W-:Y:S02]  /*0070*/  IABS R7, R9 ;  /* 0x0000000900077213 */ /* 0x000fe40000000000 */
[----:B---3--:R-:W-:Y:S02]  /*0080*/  IABS R6, R8 ;  /* 0x0000000800067213 */ /* 0x008fe40000000000 */
[----:B------:R-:W0:Y:S01]  /*0090*/  I2F.RP R0, R4 ;  /* 0x0000000400007306 */ /* 0x000e220000209400 */
[----:B------:R-:W-:Y:S01]  /*00a0*/  ISETP.GE.AND P2, PT, R8, RZ, PT ;  /* 0x000000ff0800720c */ /* 0x000fe20003f46270 */
[----:B0-----:R-:W0:Y:S02]  /*00b0*/  MUFU.RCP R0, R0 ;  /* 0x0000000000007308 */ /* 0x001e240000001000 */
[----:B0-----:R-:W-:-:S02]  /*00c0*/  IADD3 R2, R0, 0xffffffe, RZ ;  /* 0x0ffffffe00027810 */ /* 0x001fc40007ffe0ff */
[----:B------:R-:W-:-:S04]  /*00d0*/  IADD3 R0, RZ, -R7, RZ ;  /* 0x80000007ff007210 */ /* 0x000fc80007ffe0ff */
[----:B------:R0:W1:Y:S02]  /*00e0*/  F2I.FTZ.U32.TRUNC.NTZ R3, R2 ;  /* 0x0000000200037305 */ /* 0x000064000021f000 */
[----:B0-----:R-:W-:Y:S02]  /*00f0*/  IMAD.MOV.U32 R2, RZ, RZ, RZ ;  /* 0x000000ffff027224 */ /* 0x001fe400078e00ff */
[----:B-1----:R-:W-:-:S04]  /*0100*/  IMAD.MOV R5, RZ, RZ, -R3 ;  /* 0x000000ffff057224 */ /* 0x002fc800078e0a03 */
[----:B------:R-:W-:-:S04]  /*0110*/  IMAD R5, R5, R4, RZ ;  /* 0x0000000405057224 */ /* 0x000fc800078e02ff */
[----:B------:R-:W-:-:S06]  /*0120*/  IMAD.HI.U32 R3, R3, R5, R2 ;  /* 0x0000000503037227 */ /* 0x000fcc00078e0002 */
[----:B------:R-:W-:-:S04]  /*0130*/  IMAD.HI.U32 R3, R3, R6, RZ ;  /* 0x0000000603037227 */ /* 0x000fc800078e00ff */
[----:B------:R-:W-:-:S05]  /*0140*/  IMAD R3, R3, R0, R6 ;  /* 0x0000000003037224 */ /* 0x000fca00078e0206 */
[----:B------:R-:W-:-:S12]  /*0150*/  ISETP.GT.U32.AND P0, PT, R4, R3, PT ;  /* 0x000000030400720c */ /* 0x000fd80003f04070 */
[----:B------:R-:W-:Y:S01]  /*0160*/  @!P0 IMAD.IADD R3, R3, 0x1, -R4 ;  /* 0x0000000103038824 */ /* 0x000fe200078e0a04 */
[----:B------:R-:W-:-:S04]  /*0170*/  ISETP.NE.AND P0, PT, R9, RZ, PT ;  /* 0x000000ff0900720c */ /* 0x000fc80003f05270 */
[----:B------:R-:W-:-:S12]  /*0180*/  ISETP.GT.U32.AND P1, PT, R4, R3, PT ;  /* 0x000000030400720c */ /* 0x000fd80003f24070 */
[----:B------:R-:W-:-:S05]  /*0190*/  @!P1 IMAD.IADD R3, R3, 0x1, -R4 ;  /* 0x0000000103039824 */ /* 0x000fca00078e0a04 */
[----:B------:R-:W-:-:S04]  /*01a0*/  @!P2 IADD3 R3, -R3, RZ, RZ ;  /* 0x000000ff0303a210 */ /* 0x000fc80007ffe1ff */
[----:B------:R-:W-:-:S08]  /*01b0*/  @!P0 LOP3.LUT R3, RZ, R9, RZ, 0x33, !PT ;  /* 0x00000009ff038212 */ /* 0x000fd000078e33ff */
[----:B------:R-:W-:Y:S01]  /*01c0*/  STG.E.SYS [UR4], R3 ;  /* 0x00000003ff007986 */ /* 0x000fe2000c10e904 */
[----:B------:R-:W-:Y:S05]  /*01d0*/  EXIT ;  /* 0x000000000000794d */ /* 0x000fea0003800000 */
.L_x_0:
[----:B------:R-:W-:-:S00]  /*01e0*/  BRA `(.L_x_0) ;  /* 0xfffffff000007947 */ /* 0x000fc0000383ffff */
[----:B------:R-:W-:-:S00]  /*01f0*/  NOP ;  /* 0x0000000000007918 */ /* 0x000fc00000000000 */
.L_x_1:
